	.headerflags	@"EF_CUDA_TEXMODE_UNIFIED EF_CUDA_64BIT_ADDRESS EF_CUDA_ACCELERATORS EF_CUDA_SM90 EF_CUDA_VIRTUAL_SM(EF_CUDA_SM90)"
	.elftype	@"ET_EXEC"


//--------------------- .nv.info                  --------------------------
	.section	.nv.info,"",@"SHT_CUDA_INFO"
	.align	4


	//----- nvinfo : EIATTR_REGCOUNT
	.align		4
        /*0000*/ 	.byte	0x04, 0x2f
        /*0002*/ 	.short	(.L_1 - .L_0)
	.align		4
.L_0:
        /*0004*/ 	.word	index@(triton_poi_fused_convolution_leaky_relu_leaky_relu_backward_3)
        /*0008*/ 	.word	0x0000000c


	//----- nvinfo : EIATTR_MIN_STACK_SIZE
	.align		4
.L_1:
        /*000c*/ 	.byte	0x04, 0x12
        /*000e*/ 	.short	(.L_3 - .L_2)
	.align		4
.L_2:
        /*0010*/ 	.word	index@(triton_poi_fused_convolution_leaky_relu_leaky_relu_backward_3)
        /*0014*/ 	.word	0x00000000


	//----- nvinfo : EIATTR_FRAME_SIZE
	.align		4
.L_3:
        /*0018*/ 	.byte	0x04, 0x11
        /*001a*/ 	.short	(.L_5 - .L_4)
	.align		4
.L_4:
        /*001c*/ 	.word	index@(triton_poi_fused_convolution_leaky_relu_leaky_relu_backward_3)
        /*0020*/ 	.word	0x00000000


	//----- nvinfo : EIATTR_MIN_STACK_SIZE
	.align		4
.L_5:
        /*0024*/ 	.byte	0x04, 0x12
        /*0026*/ 	.short	(.L_7 - .L_6)
	.align		4
.L_6:
        /*0028*/ 	.word	index@(triton_poi_fused_convolution_leaky_relu_leaky_relu_backward_3)
        /*002c*/ 	.word	0x00000000
.L_7:


//--------------------- .nv.info.triton_poi_fused_convolution_leaky_relu_leaky_relu_backward_3 --------------------------
	.section	.nv.info.triton_poi_fused_convolution_leaky_relu_leaky_relu_backward_3,"",@"SHT_CUDA_INFO"
	.sectionflags	@""
	.align	4


	//----- nvinfo : EIATTR_CUDA_API_VERSION
	.align		4
        /*0000*/ 	.byte	0x04, 0x37
        /*0002*/ 	.short	(.L_9 - .L_8)
.L_8:
        /*0004*/ 	.word	0x0000007c


	//----- nvinfo : EIATTR_KPARAM_INFO
	.align		4
.L_9:
        /*0008*/ 	.byte	0x04, 0x17
        /*000a*/ 	.short	(.L_11 - .L_10)
.L_10:
        /*000c*/ 	.word	0x00000000
        /*0010*/ 	.short	0x0003
        /*0012*/ 	.short	0x0018
        /*0014*/ 	.byte	0x00, 0xf0, 0x11, 0x00


	//----- nvinfo : EIATTR_KPARAM_INFO
	.align		4
.L_11:
        /*0018*/ 	.byte	0x04, 0x17
        /*001a*/ 	.short	(.L_13 - .L_12)
.L_12:
        /*001c*/ 	.word	0x00000000
        /*0020*/ 	.short	0x0002
        /*0022*/ 	.short	0x0010
        /*0024*/ 	.byte	0x00, 0xf4, 0x21, 0x00


	//----- nvinfo : EIATTR_KPARAM_INFO
	.align		4
.L_13:
        /*0028*/ 	.byte	0x04, 0x17
        /*002a*/ 	.short	(.L_15 - .L_14)
.L_14:
        /*002c*/ 	.word	0x00000000
        /*0030*/ 	.short	0x0001
        /*0032*/ 	.short	0x0008
        /*0034*/ 	.byte	0x00, 0xf4, 0x21, 0x00


	//----- nvinfo : EIATTR_KPARAM_INFO
	.align		4
.L_15:
        /*0038*/ 	.byte	0x04, 0x17
        /*003a*/ 	.short	(.L_17 - .L_16)
.L_16:
        /*003c*/ 	.word	0x00000000
        /*0040*/ 	.short	0x0000
        /*0042*/ 	.short	0x0000
        /*0044*/ 	.byte	0x00, 0xf4, 0x21, 0x00


	//----- nvinfo : EIATTR_SPARSE_MMA_MASK
	.align		4
.L_17:
        /*0048*/ 	.byte	0x03, 0x50
        /*004a*/ 	.short	0x0000


	//----- nvinfo : EIATTR_MAXREG_COUNT
	.align		4
        /*004c*/ 	.byte	0x03, 0x1b
        /*004e*/ 	.short	0x00ff


	//----- nvinfo : EIATTR_EXIT_INSTR_OFFSETS
	.align		4
        /*0050*/ 	.byte	0x04, 0x1c
        /*0052*/ 	.short	(.L_19 - .L_18)


	//   ....[0]....
.L_18:
        /*0054*/ 	.word	0x000001e0


	//   ....[1]....
        /*0058*/ 	.word	0x00000200


	//----- nvinfo : EIATTR_REQNTID
	.align		4
.L_19:
        /*005c*/ 	.byte	0x04, 0x10
        /*005e*/ 	.short	(.L_21 - .L_20)
.L_20:
        /*0060*/ 	.word	0x00000080
        /*0064*/ 	.word	0x00000001
        /*0068*/ 	.word	0x00000001


	//----- nvinfo : EIATTR_CBANK_PARAM_SIZE
	.align		4
.L_21:
        /*006c*/ 	.byte	0x03, 0x19
        /*006e*/ 	.short	0x001c


	//----- nvinfo : EIATTR_PARAM_CBANK
	.align		4
        /*0070*/ 	.byte	0x04, 0x0a
        /*0072*/ 	.short	(.L_23 - .L_22)
	.align		4
.L_22:
        /*0074*/ 	.word	index@(.nv.constant0.triton_poi_fused_convolution_leaky_relu_leaky_relu_backward_3)
        /*0078*/ 	.short	0x0210
        /*007a*/ 	.short	0x001c


	//----- nvinfo : EIATTR_SW_WAR
	.align		4
.L_23:
        /*007c*/ 	.byte	0x04, 0x36
        /*007e*/ 	.short	(.L_25 - .L_24)
.L_24:
        /*0080*/ 	.word	0x00000008
.L_25:


//--------------------- .nv.callgraph             --------------------------
	.section	.nv.callgraph,"",@"SHT_CUDA_CALLGRAPH"
	.align	4
	.sectionentsize	8
	.align		4
        /*0000*/ 	.word	0x00000000
	.align		4
        /*0004*/ 	.word	0xffffffff
	.align		4
        /*0008*/ 	.word	0x00000000
	.align		4
        /*000c*/ 	.word	0xfffffffe
	.align		4
        /*0010*/ 	.word	0x00000000
	.align		4
        /*0014*/ 	.word	0xfffffffd
	.align		4
        /*0018*/ 	.word	0x00000000
	.align		4
        /*001c*/ 	.word	0xfffffffc


//--------------------- .text.triton_poi_fused_convolution_leaky_relu_leaky_relu_backward_3 --------------------------
	.section	.text.triton_poi_fused_convolution_leaky_relu_leaky_relu_backward_3,"ax",@progbits
	.align	128
        .global         triton_poi_fused_convolution_leaky_relu_leaky_relu_backward_3
        .type           triton_poi_fused_convolution_leaky_relu_leaky_relu_backward_3,@function
        .size           triton_poi_fused_convolution_leaky_relu_leaky_relu_backward_3,(.L_x_1 - triton_poi_fused_convolution_leaky_relu_leaky_relu_backward_3)
        .other          triton_poi_fused_convolution_leaky_relu_leaky_relu_backward_3,@"STO_CUDA_ENTRY STV_DEFAULT"
triton_poi_fused_convolution_leaky_relu_leaky_relu_backward_3:
.text.triton_poi_fused_convolution_leaky_relu_leaky_relu_backward_3:
[----:B------:R-:W0:Y:S02]  /*0000*/  LDC R1, c[0x0][0x28] ;  /* 0x00000a00ff017b82 */ /* 0x000e240000000800 */
[----:B------:R-:W1:Y:S01]  /*0010*/  S2R R0, SR_TID.X ;  /* 0x0000000000007919 */ /* 0x000e620000002100 */
[----:B------:R-:W2:Y:S01]  /*0020*/  LDC.64 R4, c[0x0][0x218] ;  /* 0x00008600ff047b82 */ /* 0x000ea20000000a00 */
[----:B------:R-:W-:Y:S01]  /*0030*/  ULDC.64 UR4, c[0x0][0x208] ;  /* 0x0000820000047ab9 */ /* 0x000fe20000000a00 */
[----:B------:R-:W-:Y:S01]  /*0040*/  ULDC.64 UR6, c[0x0][0x220] ;  /* 0x0000880000067ab9 */ /* 0x000fe20000000a00 */
[----:B------:R-:W3:Y:S01]  /*0050*/  S2R R7, SR_CTAID.X ;  /* 0x0000000000077919 */ /* 0x000ee20000002500 */
[----:B-1----:R-:W-:Y:S02]  /*0060*/  LOP3.LUT R0, R0, 0x7f, RZ, 0xc0, !PT ;  /* 0x0000007f00007812 */ /* 0x002fe400078ec0ff */
[----:B---3--:R-:W-:-:S03]  /*0070*/  SHF.R.S32.HI R2, RZ, 0x18, R7 ;  /* 0x00000018ff027819 */ /* 0x008fc60000011407 */
[----:B------:R-:W-:Y:S01]  /*0080*/  IMAD R7, R7, 0x80, R0 ;  /* 0x0000008007077824 */ /* 0x000fe200078e0200 */
[----:B------:R-:W-:Y:S02]  /*0090*/  SGXT R0, R2, 0x1 ;  /* 0x000000010200781a */ /* 0x000fe40000000200 */
[----:B------:R-:W1:Y:S02]  /*00a0*/  LDC.64 R2, c[0x0][0x210] ;  /* 0x00008400ff027b82 */ /* 0x000e640000000a00 */
[----:B------:R-:W-:Y:S02]  /*00b0*/  ISETP.GE.AND P0, PT, R7, 0x800, PT ;  /* 0x000008000700780c */ /* 0x000fe40003f06270 */
[----:B------:R-:W-:-:S04]  /*00c0*/  LEA.HI R0, R0, R7, RZ, 0x4 ;  /* 0x0000000700007211 */ /* 0x000fc800078f20ff */
[----:B------:R-:W-:-:S04]  /*00d0*/  SHF.R.S32.HI R0, RZ, 0x4, R0 ;  /* 0x00000004ff007819 */ /* 0x000fc80000011400 */
[----:B------:R-:W-:-:S04]  /*00e0*/  LEA.HI R6, R0, R0, RZ, 0x5 ;  /* 0x0000000000067211 */ /* 0x000fc800078f28ff */
[----:B------:R-:W-:-:S05]  /*00f0*/  LOP3.LUT R9, R6, 0xffffffe0, RZ, 0xc0, !PT ;  /* 0xffffffe006097812 */ /* 0x000fca00078ec0ff */
[----:B------:R-:W-:Y:S02]  /*0100*/  IMAD.IADD R9, R0, 0x1, -R9 ;  /* 0x0000000100097824 */ /* 0x000fe400078e0a09 */
[----:B------:R-:W-:Y:S02]  /*0110*/  IMAD.MOV.U32 R0, RZ, RZ, RZ ;  /* 0x000000ffff007224 */ /* 0x000fe400078e00ff */
[----:B--2---:R-:W-:-:S04]  /*0120*/  IMAD.WIDE R4, R9, 0x4, R4 ;  /* 0x0000000409047825 */ /* 0x004fc800078e0204 */
[----:B------:R-:W-:Y:S02]  /*0130*/  IMAD.MOV.U32 R9, RZ, RZ, RZ ;  /* 0x000000ffff097224 */ /* 0x000fe400078e00ff */
[----:B-1----:R-:W-:-:S04]  /*0140*/  IMAD.WIDE R2, R7, 0x4, R2 ;  /* 0x0000000407027825 */ /* 0x002fc800078e0202 */
[----:B------:R-:W2:Y:S04]  /*0150*/  @!P0 LDG.E.EL R9, desc[UR4][R4.64] ;  /* 0x0000000404098981 */ /* 0x000ea8000c2e1900 */
[----:B------:R-:W2:Y:S01]  /*0160*/  @!P0 LDG.E R0, desc[UR4][R2.64] ;  /* 0x0000000402008981 */ /* 0x000ea2000c1e1900 */
[----:B------:R-:W-:-:S04]  /*0170*/  IADD3 R6, P2, R7, UR6, RZ ;  /* 0x0000000607067c10 */ /* 0x000fc8000ff5e0ff */
[----:B------:R-:W-:Y:S02]  /*0180*/  LEA.HI.X.SX32 R7, R7, UR7, 0x1, P2 ;  /* 0x0000000707077c11 */ /* 0x000fe400090f0eff */
[----:B--2---:R-:W-:Y:S01]  /*0190*/  FSETP.GT.AND P1, PT, R0, -R9, PT ;  /* 0x800000090000720b */ /* 0x004fe20003f24000 */
[----:B------:R-:W-:-:S12]  /*01a0*/  FADD R0, R9, R0 ;  /* 0x0000000009007221 */ /* 0x000fd80000000000 */
[----:B------:R-:W-:-:S05]  /*01b0*/  @!P1 FMUL R0, R0, 0.20000000298023223877 ;  /* 0x3e4ccccd00009820 */ /* 0x000fca0000400000 */
[----:B------:R-:W-:-:S04]  /*01c0*/  FSETP.GT.AND P1, PT, R0, RZ, PT ;  /* 0x000000ff0000720b */ /* 0x000fc80003f24000 */
[----:B------:R-:W-:Y:S01]  /*01d0*/  SEL R9, RZ, 0x1, !P1 ;  /* 0x00000001ff097807 */ /* 0x000fe20004800000 */
[----:B------:R-:W-:Y:S08]  /*01e0*/  @P0 EXIT ;  /* 0x000000000000094d */ /* 0x000ff00003800000 */
[----:B------:R-:W-:Y:S01]  /*01f0*/  STG.E.U8 desc[UR4][R6.64], R9 ;  /* 0x0000000906007986 */ /* 0x000fe2000c101104 */
[----:B------:R-:W-:Y:S05]  /*0200*/  EXIT ;  /* 0x000000000000794d */ /* 0x000fea0003800000 */
.L_x_0:
[----:B------:R-:W-:-:S00]  /*0210*/  BRA `(.L_x_0) ;  /* 0xfffffffc00fc7947 */ /* 0x000fc0000383ffff */
[----:B------:R-:W-:-:S00]  /*0220*/  NOP ;  /* 0x0000000000007918 */ /* 0x000fc00000000000 */
        /* <DEDUP_REMOVED lines=13> */
.L_x_1:


//--------------------- .nv.constant0.triton_poi_fused_convolution_leaky_relu_leaky_relu_backward_3 --------------------------
	.section	.nv.constant0.triton_poi_fused_convolution_leaky_relu_leaky_relu_backward_3,"a",@progbits
	.sectionflags	@""
	.align	4
.nv.constant0.triton_poi_fused_convolution_leaky_relu_leaky_relu_backward_3:
	.zero		556
